//
// Generated by NVIDIA NVVM Compiler
//
// Compiler Build ID: CL-36424714
// Cuda compilation tools, release 13.0, V13.0.88
// Based on NVVM 20.0.0
//

.version 9.0
.target sm_100
.address_size 64

	// .globl	BoxBlur

.visible .entry BoxBlur(
	.param .u64 .ptr .align 1 BoxBlur_param_0,
	.param .u64 .ptr .align 1 BoxBlur_param_1,
	.param .u32 BoxBlur_param_2,
	.param .u32 BoxBlur_param_3,
	.param .u32 BoxBlur_param_4
)
{
	.reg .pred 	%p<73>;
	.reg .b32 	%r<261>;
	.reg .b64 	%rd<37>;

	ld.param.u64 	%rd4, [BoxBlur_param_0];
	ld.param.u64 	%rd3, [BoxBlur_param_1];
	ld.param.u32 	%r133, [BoxBlur_param_2];
	ld.param.u32 	%r134, [BoxBlur_param_3];
	ld.param.u32 	%r136, [BoxBlur_param_4];
	cvta.to.global.u64 	%rd1, %rd4;
	mov.u32 	%r137, %ctaid.x;
	mov.u32 	%r138, %ntid.x;
	mov.u32 	%r139, %tid.x;
	mad.lo.s32 	%r1, %r137, %r138, %r139;
	mov.u32 	%r140, %ctaid.y;
	mov.u32 	%r141, %ntid.y;
	mov.u32 	%r142, %tid.y;
	mad.lo.s32 	%r143, %r140, %r141, %r142;
	setp.ge.u32 	%p2, %r1, %r134;
	setp.ge.u32 	%p3, %r143, %r136;
	or.pred  	%p4, %p2, %p3;
	@%p4 bra 	$L__BB0_42;
	cvta.to.global.u64 	%rd5, %rd3;
	mad.lo.s32 	%r145, %r134, %r143, %r1;
	mov.u32 	%r3, %nctaid.z;
	mov.u32 	%r4, %ctaid.z;
	mad.lo.s32 	%r146, %r145, %r3, %r4;
	mul.wide.u32 	%rd6, %r146, 4;
	add.s64 	%rd2, %rd5, %rd6;
	mov.b32 	%r238, 0;
	st.global.u32 	[%rd2], %r238;
	neg.s32 	%r5, %r133;
	sub.s32 	%r8, %r143, %r133;
	mad.lo.s32 	%r147, %r134, %r8, %r134;
	add.s32 	%r6, %r1, %r147;
	mul.lo.s32 	%r148, %r3, %r134;
	shl.b32 	%r7, %r148, 3;
	add.s32 	%r149, %r8, 2;
	mad.lo.s32 	%r9, %r134, %r149, %r1;
	add.s32 	%r150, %r8, 3;
	mad.lo.s32 	%r10, %r134, %r150, %r1;
	add.s32 	%r151, %r8, 4;
	mad.lo.s32 	%r11, %r134, %r151, %r1;
	add.s32 	%r152, %r8, 5;
	mad.lo.s32 	%r12, %r134, %r152, %r1;
	add.s32 	%r153, %r8, 6;
	mad.lo.s32 	%r13, %r134, %r153, %r1;
	add.s32 	%r154, %r8, 7;
	mad.lo.s32 	%r14, %r134, %r154, %r1;
	mov.u32 	%r207, %r5;
	mov.u32 	%r240, %r238;
$L__BB0_2:
	setp.lt.u32 	%p5, %r133, 4;
	add.s32 	%r18, %r207, %r1;
	setp.lt.s32 	%p6, %r18, 0;
	setp.ge.u32 	%p7, %r18, %r134;
	or.pred  	%p1, %p6, %p7;
	mov.u32 	%r250, %r5;
	@%p5 bra 	$L__BB0_22;
	shl.b32 	%r155, %r133, 1;
	and.b32  	%r156, %r155, -8;
	neg.s32 	%r218, %r156;
	sub.s32 	%r219, 3, %r133;
	add.s32 	%r157, %r6, %r207;
	mad.lo.s32 	%r217, %r3, %r157, %r4;
	add.s32 	%r158, %r9, %r207;
	mad.lo.s32 	%r215, %r3, %r158, %r4;
	add.s32 	%r159, %r10, %r207;
	mad.lo.s32 	%r214, %r3, %r159, %r4;
	add.s32 	%r160, %r11, %r207;
	mad.lo.s32 	%r213, %r3, %r160, %r4;
	add.s32 	%r161, %r12, %r207;
	mad.lo.s32 	%r212, %r3, %r161, %r4;
	add.s32 	%r162, %r13, %r207;
	mad.lo.s32 	%r211, %r3, %r162, %r4;
	add.s32 	%r163, %r14, %r207;
	mad.lo.s32 	%r210, %r3, %r163, %r4;
	mad.lo.s32 	%r164, %r134, %r8, %r1;
	add.s32 	%r165, %r164, %r207;
	mad.lo.s32 	%r209, %r3, %r165, %r4;
	mov.u32 	%r216, %r8;
$L__BB0_4:
	.pragma "nounroll";
	setp.lt.s32 	%p8, %r216, 0;
	setp.ge.u32 	%p9, %r216, %r136;
	or.pred  	%p10, %p8, %p9;
	or.pred  	%p11, %p1, %p10;
	@%p11 bra 	$L__BB0_6;
	mul.wide.s32 	%rd7, %r209, 4;
	add.s64 	%rd8, %rd1, %rd7;
	ld.global.u32 	%r166, [%rd8];
	add.s32 	%r238, %r238, %r166;
	st.global.u32 	[%rd2], %r238;
	add.s32 	%r240, %r240, 1;
$L__BB0_6:
	add.s32 	%r167, %r216, 1;
	setp.lt.s32 	%p12, %r167, 0;
	setp.ge.u32 	%p13, %r167, %r136;
	or.pred  	%p14, %p12, %p13;
	or.pred  	%p15, %p1, %p14;
	@%p15 bra 	$L__BB0_8;
	mul.wide.s32 	%rd9, %r217, 4;
	add.s64 	%rd10, %rd1, %rd9;
	ld.global.u32 	%r168, [%rd10];
	add.s32 	%r238, %r238, %r168;
	st.global.u32 	[%rd2], %r238;
	add.s32 	%r240, %r240, 1;
$L__BB0_8:
	add.s32 	%r169, %r216, 2;
	setp.lt.s32 	%p16, %r169, 0;
	setp.ge.u32 	%p17, %r169, %r136;
	or.pred  	%p18, %p16, %p17;
	or.pred  	%p19, %p1, %p18;
	@%p19 bra 	$L__BB0_10;
	mul.wide.s32 	%rd11, %r215, 4;
	add.s64 	%rd12, %rd1, %rd11;
	ld.global.u32 	%r170, [%rd12];
	add.s32 	%r238, %r238, %r170;
	st.global.u32 	[%rd2], %r238;
	add.s32 	%r240, %r240, 1;
$L__BB0_10:
	add.s32 	%r171, %r216, 3;
	setp.lt.s32 	%p20, %r171, 0;
	setp.ge.u32 	%p21, %r171, %r136;
	or.pred  	%p22, %p20, %p21;
	or.pred  	%p23, %p1, %p22;
	@%p23 bra 	$L__BB0_12;
	mul.wide.s32 	%rd13, %r214, 4;
	add.s64 	%rd14, %rd1, %rd13;
	ld.global.u32 	%r172, [%rd14];
	add.s32 	%r238, %r238, %r172;
	st.global.u32 	[%rd2], %r238;
	add.s32 	%r240, %r240, 1;
$L__BB0_12:
	add.s32 	%r173, %r216, 4;
	setp.lt.s32 	%p24, %r173, 0;
	setp.ge.u32 	%p25, %r173, %r136;
	or.pred  	%p26, %p24, %p25;
	or.pred  	%p27, %p1, %p26;
	@%p27 bra 	$L__BB0_14;
	mul.wide.s32 	%rd15, %r213, 4;
	add.s64 	%rd16, %rd1, %rd15;
	ld.global.u32 	%r174, [%rd16];
	add.s32 	%r238, %r238, %r174;
	st.global.u32 	[%rd2], %r238;
	add.s32 	%r240, %r240, 1;
$L__BB0_14:
	add.s32 	%r175, %r216, 5;
	setp.lt.s32 	%p28, %r175, 0;
	setp.ge.u32 	%p29, %r175, %r136;
	or.pred  	%p30, %p28, %p29;
	or.pred  	%p31, %p1, %p30;
	@%p31 bra 	$L__BB0_16;
	mul.wide.s32 	%rd17, %r212, 4;
	add.s64 	%rd18, %rd1, %rd17;
	ld.global.u32 	%r176, [%rd18];
	add.s32 	%r238, %r238, %r176;
	st.global.u32 	[%rd2], %r238;
	add.s32 	%r240, %r240, 1;
$L__BB0_16:
	add.s32 	%r177, %r216, 6;
	setp.lt.s32 	%p32, %r177, 0;
	setp.ge.u32 	%p33, %r177, %r136;
	or.pred  	%p34, %p32, %p33;
	or.pred  	%p35, %p1, %p34;
	@%p35 bra 	$L__BB0_18;
	mul.wide.s32 	%rd19, %r211, 4;
	add.s64 	%rd20, %rd1, %rd19;
	ld.global.u32 	%r178, [%rd20];
	add.s32 	%r238, %r238, %r178;
	st.global.u32 	[%rd2], %r238;
	add.s32 	%r240, %r240, 1;
$L__BB0_18:
	add.s32 	%r179, %r216, 7;
	setp.lt.s32 	%p36, %r179, 0;
	setp.ge.u32 	%p37, %r179, %r136;
	or.pred  	%p38, %p36, %p37;
	or.pred  	%p39, %p1, %p38;
	@%p39 bra 	$L__BB0_20;
	mul.wide.s32 	%rd21, %r210, 4;
	add.s64 	%rd22, %rd1, %rd21;
	ld.global.u32 	%r180, [%rd22];
	add.s32 	%r238, %r238, %r180;
	st.global.u32 	[%rd2], %r238;
	add.s32 	%r240, %r240, 1;
$L__BB0_20:
	add.s32 	%r219, %r219, 8;
	add.s32 	%r218, %r218, 8;
	add.s32 	%r217, %r217, %r7;
	add.s32 	%r216, %r216, 8;
	add.s32 	%r215, %r215, %r7;
	add.s32 	%r214, %r214, %r7;
	add.s32 	%r213, %r213, %r7;
	add.s32 	%r212, %r212, %r7;
	add.s32 	%r211, %r211, %r7;
	add.s32 	%r210, %r210, %r7;
	add.s32 	%r209, %r209, %r7;
	setp.ne.s32 	%p40, %r218, 0;
	@%p40 bra 	$L__BB0_4;
	add.s32 	%r250, %r219, -3;
$L__BB0_22:
	shl.b32 	%r181, %r133, 1;
	and.b32  	%r182, %r181, 6;
	setp.lt.u32 	%p41, %r182, 3;
	@%p41 bra 	$L__BB0_32;
	add.s32 	%r89, %r250, %r143;
	setp.lt.s32 	%p42, %r89, 0;
	setp.ge.u32 	%p43, %r89, %r136;
	or.pred  	%p44, %p42, %p43;
	or.pred  	%p45, %p1, %p44;
	@%p45 bra 	$L__BB0_25;
	mad.lo.s32 	%r183, %r89, %r134, %r18;
	mad.lo.s32 	%r184, %r183, %r3, %r4;
	mul.wide.s32 	%rd23, %r184, 4;
	add.s64 	%rd24, %rd1, %rd23;
	ld.global.u32 	%r185, [%rd24];
	add.s32 	%r238, %r238, %r185;
	st.global.u32 	[%rd2], %r238;
	add.s32 	%r240, %r240, 1;
$L__BB0_25:
	add.s32 	%r94, %r89, 1;
	setp.lt.s32 	%p46, %r94, 0;
	setp.ge.u32 	%p47, %r94, %r136;
	or.pred  	%p48, %p46, %p47;
	or.pred  	%p49, %p1, %p48;
	@%p49 bra 	$L__BB0_27;
	mad.lo.s32 	%r186, %r94, %r134, %r18;
	mad.lo.s32 	%r187, %r186, %r3, %r4;
	mul.wide.s32 	%rd25, %r187, 4;
	add.s64 	%rd26, %rd1, %rd25;
	ld.global.u32 	%r188, [%rd26];
	add.s32 	%r238, %r238, %r188;
	st.global.u32 	[%rd2], %r238;
	add.s32 	%r240, %r240, 1;
$L__BB0_27:
	add.s32 	%r99, %r89, 2;
	setp.lt.s32 	%p50, %r99, 0;
	setp.ge.u32 	%p51, %r99, %r136;
	or.pred  	%p52, %p50, %p51;
	or.pred  	%p53, %p1, %p52;
	@%p53 bra 	$L__BB0_29;
	mad.lo.s32 	%r189, %r99, %r134, %r18;
	mad.lo.s32 	%r190, %r189, %r3, %r4;
	mul.wide.s32 	%rd27, %r190, 4;
	add.s64 	%rd28, %rd1, %rd27;
	ld.global.u32 	%r191, [%rd28];
	add.s32 	%r238, %r238, %r191;
	st.global.u32 	[%rd2], %r238;
	add.s32 	%r240, %r240, 1;
$L__BB0_29:
	add.s32 	%r104, %r89, 3;
	setp.lt.s32 	%p54, %r104, 0;
	setp.ge.u32 	%p55, %r104, %r136;
	or.pred  	%p56, %p54, %p55;
	or.pred  	%p57, %p1, %p56;
	@%p57 bra 	$L__BB0_31;
	mad.lo.s32 	%r192, %r104, %r134, %r18;
	mad.lo.s32 	%r193, %r192, %r3, %r4;
	mul.wide.s32 	%rd29, %r193, 4;
	add.s64 	%rd30, %rd1, %rd29;
	ld.global.u32 	%r194, [%rd30];
	add.s32 	%r238, %r238, %r194;
	st.global.u32 	[%rd2], %r238;
	add.s32 	%r240, %r240, 1;
$L__BB0_31:
	add.s32 	%r250, %r250, 4;
$L__BB0_32:
	and.b32  	%r195, %r133, 1;
	setp.eq.b32 	%p58, %r195, 1;
	not.pred 	%p59, %p58;
	@%p59 bra 	$L__BB0_38;
	add.s32 	%r113, %r250, %r143;
	setp.lt.s32 	%p60, %r113, 0;
	setp.ge.u32 	%p61, %r113, %r136;
	or.pred  	%p62, %p60, %p61;
	or.pred  	%p63, %p1, %p62;
	@%p63 bra 	$L__BB0_35;
	mad.lo.s32 	%r196, %r113, %r134, %r18;
	mad.lo.s32 	%r197, %r196, %r3, %r4;
	mul.wide.s32 	%rd31, %r197, 4;
	add.s64 	%rd32, %rd1, %rd31;
	ld.global.u32 	%r198, [%rd32];
	add.s32 	%r238, %r238, %r198;
	st.global.u32 	[%rd2], %r238;
	add.s32 	%r240, %r240, 1;
$L__BB0_35:
	add.s32 	%r118, %r113, 1;
	setp.lt.s32 	%p64, %r118, 0;
	setp.ge.u32 	%p65, %r118, %r136;
	or.pred  	%p66, %p64, %p65;
	or.pred  	%p67, %p1, %p66;
	@%p67 bra 	$L__BB0_37;
	mad.lo.s32 	%r199, %r118, %r134, %r18;
	mad.lo.s32 	%r200, %r199, %r3, %r4;
	mul.wide.s32 	%rd33, %r200, 4;
	add.s64 	%rd34, %rd1, %rd33;
	ld.global.u32 	%r201, [%rd34];
	add.s32 	%r238, %r238, %r201;
	st.global.u32 	[%rd2], %r238;
	add.s32 	%r240, %r240, 1;
$L__BB0_37:
	add.s32 	%r250, %r250, 2;
$L__BB0_38:
	add.s32 	%r127, %r250, %r143;
	setp.lt.s32 	%p68, %r127, 0;
	setp.ge.u32 	%p69, %r127, %r136;
	or.pred  	%p70, %p68, %p69;
	or.pred  	%p71, %p1, %p70;
	@%p71 bra 	$L__BB0_40;
	mad.lo.s32 	%r202, %r127, %r134, %r18;
	mad.lo.s32 	%r203, %r202, %r3, %r4;
	mul.wide.s32 	%rd35, %r203, 4;
	add.s64 	%rd36, %rd1, %rd35;
	ld.global.u32 	%r204, [%rd36];
	add.s32 	%r238, %r238, %r204;
	st.global.u32 	[%rd2], %r238;
	add.s32 	%r240, %r240, 1;
$L__BB0_40:
	add.s32 	%r132, %r207, 1;
	setp.ne.s32 	%p72, %r207, %r133;
	mov.u32 	%r207, %r132;
	@%p72 bra 	$L__BB0_2;
	div.u32 	%r205, %r238, %r240;
	st.global.u32 	[%rd2], %r205;
$L__BB0_42:
	ret;

}


// ===== COMPILED SASS (sm_100) =====

	.target	sm_100

	.elftype	@"ET_EXEC"


//--------------------- .note.nv.tkinfo           --------------------------
	.section	.note.nv.tkinfo,"",@"SHT_NOTE"
	.sectionflags	@"SHF_NOTE_NV_TKINFO"
	.tkinfo
        /*0018*/ 	.word	0x00000002
        /*0030*/ 	.string	""
        /*0030*/ 	.string	"ptxas"
        /*0030*/ 	.string	"Cuda compilation tools, release 13.0, V13.0.88"
        /*0030*/ 	.string	"Build cuda_13.0.r13.0/compiler.36424714_0"
        /*0030*/ 	.string	"-arch sm_100 -m 64 "



//--------------------- .note.nv.cuinfo           --------------------------
	.section	.note.nv.cuinfo,"",@"SHT_NOTE"
	.sectionflags	@"SHF_NOTE_NV_CUINFO"
        /*0018*/ 	.short	0x0002
        /*001a*/ 	.short	0x0064
        /*001c*/ 	.short	0x0082
	.zero		2


//--------------------- .nv.info                  --------------------------
	.section	.nv.info,"",@"SHT_CUDA_INFO"
	.align	4


	//----- nvinfo : EIATTR_REGCOUNT
	.align		4
        /*0000*/ 	.byte	0x04, 0x2f
        /*0002*/ 	.short	(.L_1 - .L_0)
	.align		4
.L_0:
        /*0004*/ 	.word	index@(BoxBlur)
        /*0008*/ 	.word	0x0000001e


	//----- nvinfo : EIATTR_FRAME_SIZE
	.align		4
.L_1:
        /*000c*/ 	.byte	0x04, 0x11
        /*000e*/ 	.short	(.L_3 - .L_2)
	.align		4
.L_2:
        /*0010*/ 	.word	index@(BoxBlur)
        /*0014*/ 	.word	0x00000000


	//----- nvinfo : EIATTR_MIN_STACK_SIZE
	.align		4
.L_3:
        /*0018*/ 	.byte	0x04, 0x12
        /*001a*/ 	.short	(.L_5 - .L_4)
	.align		4
.L_4:
        /*001c*/ 	.word	index@(BoxBlur)
        /*0020*/ 	.word	0x00000000
.L_5:


//--------------------- .nv.compat                --------------------------
	.section	.nv.compat,"",@"SHT_CUDA_COMPAT_INFO"
	.align	4
        /*0000*/ 	.byte	0x02, 0x09, 0x00, 0x00, 0x02, 0x02, 0x01, 0x00, 0x02, 0x05, 0x05, 0x00, 0x03, 0x07, 0x01, 0x01
        /*0010*/ 	.byte	0x02, 0x03, 0x00, 0x00, 0x02, 0x06, 0x01, 0x00, 0x04, 0x0b, 0x08, 0x00, 0x09, 0x00, 0x00, 0x00
        /*0020*/ 	.byte	0x00, 0x00, 0x00, 0x00


//--------------------- .nv.info.BoxBlur          --------------------------
	.section	.nv.info.BoxBlur,"",@"SHT_CUDA_INFO"
	.sectionflags	@""
	.align	4


	//----- nvinfo : EIATTR_CUDA_API_VERSION
	.align		4
        /*0000*/ 	.byte	0x04, 0x37
        /*0002*/ 	.short	(.L_7 - .L_6)
.L_6:
        /*0004*/ 	.word	0x00000082


	//----- nvinfo : EIATTR_KPARAM_INFO
	.align		4
.L_7:
        /*0008*/ 	.byte	0x04, 0x17
        /*000a*/ 	.short	(.L_9 - .L_8)
.L_8:
        /*000c*/ 	.word	0x00000000
        /*0010*/ 	.short	0x0004
        /*0012*/ 	.short	0x0018
        /*0014*/ 	.byte	0x00, 0xf0, 0x11, 0x00


	//----- nvinfo : EIATTR_KPARAM_INFO
	.align		4
.L_9:
        /*0018*/ 	.byte	0x04, 0x17
        /*001a*/ 	.short	(.L_11 - .L_10)
.L_10:
        /*001c*/ 	.word	0x00000000
        /*0020*/ 	.short	0x0003
        /*0022*/ 	.short	0x0014
        /*0024*/ 	.byte	0x00, 0xf0, 0x11, 0x00


	//----- nvinfo : EIATTR_KPARAM_INFO
	.align		4
.L_11:
        /*0028*/ 	.byte	0x04, 0x17
        /*002a*/ 	.short	(.L_13 - .L_12)
.L_12:
        /*002c*/ 	.word	0x00000000
        /*0030*/ 	.short	0x0002
        /*0032*/ 	.short	0x0010
        /*0034*/ 	.byte	0x00, 0xf0, 0x11, 0x00


	//----- nvinfo : EIATTR_KPARAM_INFO
	.align		4
.L_13:
        /*0038*/ 	.byte	0x04, 0x17
        /*003a*/ 	.short	(.L_15 - .L_14)
.L_14:
        /*003c*/ 	.word	0x00000000
        /*0040*/ 	.short	0x0001
        /*0042*/ 	.short	0x0008
        /*0044*/ 	.byte	0x00, 0xf5, 0x21, 0x00


	//----- nvinfo : EIATTR_KPARAM_INFO
	.align		4
.L_15:
        /*0048*/ 	.byte	0x04, 0x17
        /*004a*/ 	.short	(.L_17 - .L_16)
.L_16:
        /*004c*/ 	.word	0x00000000
        /*0050*/ 	.short	0x0000
        /*0052*/ 	.short	0x0000
        /*0054*/ 	.byte	0x00, 0xf5, 0x21, 0x00


	//----- nvinfo : EIATTR_SPARSE_MMA_MASK
	.align		4
.L_17:
        /*0058*/ 	.byte	0x03, 0x50
        /*005a*/ 	.short	0x0000


	//----- nvinfo : EIATTR_MAXREG_COUNT
	.align		4
        /*005c*/ 	.byte	0x03, 0x1b
        /*005e*/ 	.short	0x00ff


	//----- nvinfo : EIATTR_MERCURY_ISA_VERSION
	.align		4
        /*0060*/ 	.byte	0x03, 0x5f
        /*0062*/ 	.short	0x0101


	//----- nvinfo : EIATTR_VRC_CTA_INIT_COUNT
	.align		4
        /*0064*/ 	.byte	0x02, 0x4a
	.zero		1
	.zero		1


	//----- nvinfo : EIATTR_EXIT_INSTR_OFFSETS
	.align		4
        /*0068*/ 	.byte	0x04, 0x1c
        /*006a*/ 	.short	(.L_19 - .L_18)


	//   ....[0]....
.L_18:
        /*006c*/ 	.word	0x000000d0


	//   ....[1]....
        /*0070*/ 	.word	0x000012a0


	//----- nvinfo : EIATTR_CRS_STACK_SIZE
	.align		4
.L_19:
        /*0074*/ 	.byte	0x04, 0x1e
        /*0076*/ 	.short	(.L_21 - .L_20)
.L_20:
        /*0078*/ 	.word	0x00000000


	//----- nvinfo : EIATTR_CBANK_PARAM_SIZE
	.align		4
.L_21:
        /*007c*/ 	.byte	0x03, 0x19
        /*007e*/ 	.short	0x001c


	//----- nvinfo : EIATTR_PARAM_CBANK
	.align		4
        /*0080*/ 	.byte	0x04, 0x0a
        /*0082*/ 	.short	(.L_23 - .L_22)
	.align		4
.L_22:
        /*0084*/ 	.word	index@(.nv.constant0.BoxBlur)
        /*0088*/ 	.short	0x0380
        /*008a*/ 	.short	0x001c


	//----- nvinfo : EIATTR_SW_WAR
	.align		4
.L_23:
        /*008c*/ 	.byte	0x04, 0x36
        /*008e*/ 	.short	(.L_25 - .L_24)
.L_24:
        /*0090*/ 	.word	0x00000008
.L_25:


//--------------------- .nv.callgraph             --------------------------
	.section	.nv.callgraph,"",@"SHT_CUDA_CALLGRAPH"
	.align	4
	.sectionentsize	8
	.align		4
        /*0000*/ 	.word	0x00000000
	.align		4
        /*0004*/ 	.word	0xffffffff
	.align		4
        /*0008*/ 	.word	0x00000000
	.align		4
        /*000c*/ 	.word	0xfffffffe
	.align		4
        /*0010*/ 	.word	0x00000000
	.align		4
        /*0014*/ 	.word	0xfffffffd
	.align		4
        /*0018*/ 	.word	0x00000000
	.align		4
        /*001c*/ 	.word	0xfffffffc


//--------------------- .text.BoxBlur             --------------------------
	.section	.text.BoxBlur,"ax",@progbits
	.align	128
        .global         BoxBlur
        .type           BoxBlur,@function
        .size           BoxBlur,(.L_x_8 - BoxBlur)
        .other          BoxBlur,@"STO_CUDA_ENTRY STV_DEFAULT"
BoxBlur:
.text.BoxBlur:
[----:B------:R-:W-:Y:S01]  /*0000*/  LDC R1, c[0x0][0x37c] ;  /* 0x0000df00ff017b82 */ /* 0x000fe20000000800 */
[----:B------:R-:W0:Y:S07]  /*0010*/  S2R R5, SR_TID.Y ;  /* 0x0000000000057919 */ /* 0x000e2e0000002200 */
[----:B------:R-:W1:Y:S01]  /*0020*/  LDC R3, c[0x0][0x360] ;  /* 0x0000d800ff037b82 */ /* 0x000e620000000800 */
[----:B------:R-:W2:Y:S01]  /*0030*/  LDCU UR6, c[0x0][0x398] ;  /* 0x00007300ff0677ac */ /* 0x000ea20008000800 */
[----:B------:R-:W1:Y:S01]  /*0040*/  S2R R0, SR_TID.X ;  /* 0x0000000000007919 */ /* 0x000e620000002100 */
[----:B------:R-:W3:Y:S05]  /*0050*/  LDCU UR7, c[0x0][0x394] ;  /* 0x00007280ff0777ac */ /* 0x000eea0008000800 */
[----:B------:R-:W0:Y:S08]  /*0060*/  S2UR UR5, SR_CTAID.Y ;  /* 0x00000000000579c3 */ /* 0x000e300000002600 */
[----:B------:R-:W0:Y:S08]  /*0070*/  LDC R2, c[0x0][0x364] ;  /* 0x0000d900ff027b82 */ /* 0x000e300000000800 */
[----:B------:R-:W1:Y:S01]  /*0080*/  S2UR UR4, SR_CTAID.X ;  /* 0x00000000000479c3 */ /* 0x000e620000002500 */
[----:B0-----:R-:W-:-:S05]  /*0090*/  IMAD R2, R2, UR5, R5 ;  /* 0x0000000502027c24 */ /* 0x001fca000f8e0205 */
[----:B--2---:R-:W-:Y:S01]  /*00a0*/  ISETP.GE.U32.AND P0, PT, R2, UR6, PT ;  /* 0x0000000602007c0c */ /* 0x004fe2000bf06070 */
[----:B-1----:R-:W-:-:S05]  /*00b0*/  IMAD R3, R3, UR4, R0 ;  /* 0x0000000403037c24 */ /* 0x002fca000f8e0200 */
[----:B---3--:R-:W-:-:S13]  /*00c0*/  ISETP.GE.U32.OR P0, PT, R3, UR7, P0 ;  /* 0x0000000703007c0c */ /* 0x008fda0008706470 */
[----:B------:R-:W-:Y:S05]  /*00d0*/  @P0 EXIT ;  /* 0x000000000000094d */ /* 0x000fea0003800000 */
[----:B------:R-:W0:Y:S01]  /*00e0*/  S2UR UR10, SR_CTAID.Z ;  /* 0x00000000000a79c3 */ /* 0x000e220000002700 */
[----:B------:R-:W1:Y:S01]  /*00f0*/  LDCU.64 UR8, c[0x0][0x358] ;  /* 0x00006b00ff0877ac */ /* 0x000e620008000a00 */
[C---:B------:R-:W-:Y:S02]  /*0100*/  IMAD R5, R2.reuse, UR7, R3 ;  /* 0x0000000702057c24 */ /* 0x040fe4000f8e0203 */
[----:B------:R-:W-:Y:S01]  /*0110*/  IMAD.MOV.U32 R0, RZ, RZ, RZ ;  /* 0x000000ffff007224 */ /* 0x000fe200078e00ff */
[----:B------:R-:W2:Y:S03]  /*0120*/  LDCU UR4, c[0x0][0x390] ;  /* 0x00007200ff0477ac */ /* 0x000ea60008000800 */
[----:B------:R-:W0:Y:S08]  /*0130*/  LDC R4, c[0x0][0x378] ;  /* 0x0000de00ff047b82 */ /* 0x000e300000000800 */
[----:B------:R-:W3:Y:S01]  /*0140*/  LDC.64 R16, c[0x0][0x388] ;  /* 0x0000e200ff107b82 */ /* 0x000ee20000000a00 */
[----:B--2---:R-:W-:Y:S01]  /*0150*/  IADD3 R6, PT, PT, R2, -UR4, RZ ;  /* 0x8000000402067c10 */ /* 0x004fe2000fffe0ff */
[----:B------:R-:W-:-:S03]  /*0160*/  UIADD3 UR4, UPT, UPT, -UR4, URZ, URZ ;  /* 0x000000ff04047290 */ /* 0x000fc6000fffe1ff */
[C---:B------:R-:W-:Y:S01]  /*0170*/  IADD3 R10, PT, PT, R6.reuse, 0x7, RZ ;  /* 0x00000007060a7810 */ /* 0x040fe20007ffe0ff */
[----:B------:R-:W-:Y:S02]  /*0180*/  VIADD R8, R6, 0x6 ;  /* 0x0000000606087836 */ /* 0x000fe40000000000 */
[----:B0-----:R-:W-:Y:S02]  /*0190*/  IMAD R5, R5, R4, UR10 ;  /* 0x0000000a05057e24 */ /* 0x001fe4000f8e0204 */
[----:B------:R-:W-:Y:S02]  /*01a0*/  IMAD R7, R4, UR7, RZ ;  /* 0x0000000704077c24 */ /* 0x000fe4000f8e02ff */
[--C-:B------:R-:W-:Y:S02]  /*01b0*/  IMAD R8, R8, UR7, R3.reuse ;  /* 0x0000000708087c24 */ /* 0x100fe4000f8e0203 */
[----:B------:R-:W-:Y:S02]  /*01c0*/  IMAD R9, R10, UR7, R3 ;  /* 0x000000070a097c24 */ /* 0x000fe4000f8e0203 */
[----:B---3--:R-:W-:-:S04]  /*01d0*/  IMAD.WIDE.U32 R16, R5, 0x4, R16 ;  /* 0x0000000405107825 */ /* 0x008fc800078e0010 */
[----:B------:R-:W-:Y:S01]  /*01e0*/  HFMA2 R5, -RZ, RZ, 0, 0 ;  /* 0x00000000ff057431 */ /* 0x000fe200000001ff */
[----:B-1----:R0:W-:Y:S06]  /*01f0*/  STG.E desc[UR8][R16.64], RZ ;  /* 0x000000ff10007986 */ /* 0x0021ec000c101908 */
.L_x_6:
[----:B-1----:R-:W1:Y:S01]  /*0200*/  LDCU.64 UR6, c[0x0][0x390] ;  /* 0x00007200ff0677ac */ /* 0x002e620008000a00 */
[----:B------:R-:W-:Y:S01]  /*0210*/  VIADD R10, R3, UR4 ;  /* 0x00000004030a7c36 */ /* 0x000fe20008000000 */
[----:B--2---:R-:W2:Y:S01]  /*0220*/  LDCU UR5, c[0x0][0x390] ;  /* 0x00007200ff0577ac */ /* 0x004ea20008000800 */
[----:B-1----:R-:W-:-:S03]  /*0230*/  UISETP.GE.U32.AND UP0, UPT, UR6, 0x4, UPT ;  /* 0x000000040600788c */ /* 0x002fc6000bf06070 */
[----:B------:R-:W-:Y:S01]  /*0240*/  ISETP.GE.U32.AND P0, PT, R10, UR7, PT ;  /* 0x000000070a007c0c */ /* 0x000fe2000bf06070 */
[----:B--2---:R-:W-:-:S03]  /*0250*/  UIADD3 UR5, UPT, UPT, -UR5, URZ, URZ ;  /* 0x000000ff05057290 */ /* 0x004fc6000fffe1ff */
[----:B------:R-:W-:Y:S02]  /*0260*/  ISETP.LT.OR P0, PT, R10, RZ, P0 ;  /* 0x000000ff0a00720c */ /* 0x000fe40000701670 */
[----:B---34-:R-:W-:Y:S11]  /*0270*/  BRA.U !UP0, `(.L_x_0) ;  /* 0x0000000508fc7547 */ /* 0x018ff6000b800000 */
[----:B------:R-:W1:Y:S01]  /*0280*/  LDC R12, c[0x0][0x394] ;  /* 0x0000e500ff0c7b82 */ /* 0x000e620000000800 */
[C---:B------:R-:W-:Y:S01]  /*0290*/  VIADD R18, R6.reuse, 0x3 ;  /* 0x0000000306127836 */ /* 0x040fe20000000000 */
[C---:B------:R-:W-:Y:S01]  /*02a0*/  IADD3 R14, PT, PT, R6.reuse, 0x5, RZ ;  /* 0x00000005060e7810 */ /* 0x040fe20007ffe0ff */
[C-C-:B------:R-:W-:Y:S01]  /*02b0*/  IMAD R10, R6.reuse, UR7, R3.reuse ;  /* 0x00000007060a7c24 */ /* 0x140fe2000f8e0203 */
[C---:B------:R-:W-:Y:S01]  /*02c0*/  IADD3 R20, PT, PT, R6.reuse, 0x4, RZ ;  /* 0x0000000406147810 */ /* 0x040fe20007ffe0ff */
[----:B------:R-:W-:Y:S01]  /*02d0*/  VIADD R22, R6, 0x2 ;  /* 0x0000000206167836 */ /* 0x000fe20000000000 */
[----:B------:R-:W-:Y:S01]  /*02e0*/  USHF.L.U32 UR5, UR6, 0x1, URZ ;  /* 0x0000000106057899 */ /* 0x000fe200080006ff */
[----:B------:R-:W-:Y:S01]  /*02f0*/  VIADD R13, R9, UR4 ;  /* 0x00000004090d7c36 */ /* 0x000fe20008000000 */
[----:B------:R-:W-:Y:S01]  /*0300*/  IADD3 R11, PT, PT, R8, UR4, RZ ;  /* 0x00000004080b7c10 */ /* 0x000fe2000fffe0ff */
[----:B------:R-:W-:Y:S01]  /*0310*/  VIADD R15, R10, UR4 ;  /* 0x000000040a0f7c36 */ /* 0x000fe20008000000 */
[----:B------:R-:W-:Y:S01]  /*0320*/  ULOP3.LUT UR5, UR5, 0xfffffff8, URZ, 0xc0, !UPT ;  /* 0xfffffff805057892 */ /* 0x000fe2000f8ec0ff */
[----:B------:R-:W-:Y:S01]  /*0330*/  MOV R21, R6 ;  /* 0x0000000600157202 */ /* 0x000fe20000000f00 */
[----:B------:R-:W-:Y:S01]  /*0340*/  UIADD3 UR6, UPT, UPT, -UR6, 0x3, URZ ;  /* 0x0000000306067890 */ /* 0x000fe2000fffe1ff */
[-C--:B------:R-:W-:Y:S01]  /*0350*/  IMAD R10, R15, R4.reuse, UR10 ;  /* 0x0000000a0f0a7e24 */ /* 0x080fe2000f8e0204 */
[----:B------:R-:W2:Y:S01]  /*0360*/  LDCU UR7, c[0x0][0x398] ;  /* 0x00007300ff0777ac */ /* 0x000ea20008000800 */
[----:B------:R-:W-:Y:S01]  /*0370*/  IMAD R11, R11, R4, UR10 ;  /* 0x0000000a0b0b7e24 */ /* 0x000fe2000f8e0204 */
[----:B------:R-:W-:Y:S01]  /*0380*/  UIADD3 UR5, UPT, UPT, -UR5, URZ, URZ ;  /* 0x000000ff05057290 */ /* 0x000fe2000fffe1ff */
[----:B-1----:R-:W-:-:S02]  /*0390*/  IMAD R19, R18, R12, R3 ;  /* 0x0000000c12137224 */ /* 0x002fc400078e0203 */
[-C--:B------:R-:W-:Y:S02]  /*03a0*/  IMAD R18, R6, R12.reuse, R12 ;  /* 0x0000000c06127224 */ /* 0x080fe400078e020c */
[-CC-:B------:R-:W-:Y:S02]  /*03b0*/  IMAD R14, R14, R12.reuse, R3.reuse ;  /* 0x0000000c0e0e7224 */ /* 0x180fe400078e0203 */
[-CC-:B------:R-:W-:Y:S02]  /*03c0*/  IMAD R22, R22, R12.reuse, R3.reuse ;  /* 0x0000000c16167224 */ /* 0x180fe400078e0203 */
[----:B------:R-:W-:Y:S01]  /*03d0*/  IMAD R20, R20, R12, R3 ;  /* 0x0000000c14147224 */ /* 0x000fe200078e0203 */
[----:B------:R-:W-:Y:S01]  /*03e0*/  IADD3 R15, PT, PT, R14, UR4, RZ ;  /* 0x000000040e0f7c10 */ /* 0x000fe2000fffe0ff */
[----:B------:R-:W-:Y:S01]  /*03f0*/  IMAD.IADD R18, R3, 0x1, R18 ;  /* 0x0000000103127824 */ /* 0x000fe200078e0212 */
[----:B------:R-:W-:Y:S01]  /*0400*/  IADD3 R23, PT, PT, R22, UR4, RZ ;  /* 0x0000000416177c10 */ /* 0x000fe2000fffe0ff */
[----:B------:R-:W-:Y:S01]  /*0410*/  IMAD R12, R13, R4, UR10 ;  /* 0x0000000a0d0c7e24 */ /* 0x000fe2000f8e0204 */
[----:B------:R-:W-:Y:S01]  /*0420*/  IADD3 R13, PT, PT, R19, UR4, RZ ;  /* 0x00000004130d7c10 */ /* 0x000fe2000fffe0ff */
[----:B------:R-:W-:-:S02]  /*0430*/  VIADD R25, R20, UR4 ;  /* 0x0000000414197c36 */ /* 0x000fc40008000000 */
[----:B------:R-:W-:Y:S02]  /*0440*/  VIADD R19, R18, UR4 ;  /* 0x0000000412137c36 */ /* 0x000fe40008000000 */
[-C--:B------:R-:W-:Y:S02]  /*0450*/  IMAD R22, R13, R4.reuse, UR10 ;  /* 0x0000000a0d167e24 */ /* 0x080fe4000f8e0204 */
[-C--:B------:R-:W-:Y:S02]  /*0460*/  IMAD R15, R15, R4.reuse, UR10 ;  /* 0x0000000a0f0f7e24 */ /* 0x080fe4000f8e0204 */
[-C--:B------:R-:W-:Y:S02]  /*0470*/  IMAD R13, R25, R4.reuse, UR10 ;  /* 0x0000000a190d7e24 */ /* 0x080fe4000f8e0204 */
[-C--:B------:R-:W-:Y:S02]  /*0480*/  IMAD R14, R23, R4.reuse, UR10 ;  /* 0x0000000a170e7e24 */ /* 0x080fe4000f8e0204 */
[----:B--2---:R-:W-:-:S07]  /*0490*/  IMAD R20, R19, R4, UR10 ;  /* 0x0000000a13147e24 */ /* 0x004fce000f8e0204 */
.L_x_1:
[----:B------:R-:W-:-:S04]  /*04a0*/  ISETP.GE.U32.AND P1, PT, R21, UR7, PT ;  /* 0x0000000715007c0c */ /* 0x000fc8000bf26070 */
[----:B------:R-:W-:-:S04]  /*04b0*/  ISETP.LT.OR P1, PT, R21, RZ, P1 ;  /* 0x000000ff1500720c */ /* 0x000fc80000f21670 */
[----:B------:R-:W-:-:S13]  /*04c0*/  PLOP3.LUT P6, PT, P0, P1, PT, 0xf8, 0x8f ;  /* 0x00000000008f781c */ /* 0x000fda00007c3f70 */
[----:B-1----:R-:W1:Y:S02]  /*04d0*/  @!P6 LDC.64 R18, c[0x0][0x380] ;  /* 0x0000e000ff12eb82 */ /* 0x002e640000000a00 */
[----:B-1----:R-:W-:-:S06]  /*04e0*/  @!P6 IMAD.WIDE R24, R10, 0x4, R18 ;  /* 0x000000040a18e825 */ /* 0x002fcc00078e0212 */
[----:B------:R-:W2:Y:S01]  /*04f0*/  @!P6 LDG.E R25, desc[UR8][R24.64] ;  /* 0x000000081819e981 */ /* 0x000ea2000c1e1900 */
[----:B------:R-:W-:-:S04]  /*0500*/  IADD3 R18, PT, PT, R21, 0x1, RZ ;  /* 0x0000000115127810 */ /* 0x000fc80007ffe0ff */
[----:B------:R-:W-:-:S04]  /*0510*/  ISETP.GE.U32.AND P1, PT, R18, UR7, PT ;  /* 0x0000000712007c0c */ /* 0x000fc8000bf26070 */
[----:B------:R-:W-:-:S04]  /*0520*/  ISETP.LT.OR P1, PT, R18, RZ, P1 ;  /* 0x000000ff1200720c */ /* 0x000fc80000f21670 */
[----:B------:R-:W-:-:S13]  /*0530*/  PLOP3.LUT P5, PT, P0, P1, PT, 0xf8, 0x8f ;  /* 0x00000000008f781c */ /* 0x000fda00007a3f70 */
[----:B------:R-:W1:Y:S02]  /*0540*/  @!P5 LDC.64 R18, c[0x0][0x380] ;  /* 0x0000e000ff12db82 */ /* 0x000e640000000a00 */
[----:B-1----:R-:W-:-:S04]  /*0550*/  @!P5 IMAD.WIDE R26, R20, 0x4, R18 ;  /* 0x00000004141ad825 */ /* 0x002fc800078e0212 */
[----:B--2---:R-:W-:-:S05]  /*0560*/  @!P6 IMAD.IADD R0, R0, 0x1, R25 ;  /* 0x000000010000e824 */ /* 0x004fca00078e0219 */
[----:B------:R1:W-:Y:S04]  /*0570*/  @!P6 STG.E desc[UR8][R16.64], R0 ;  /* 0x000000001000e986 */ /* 0x0003e8000c101908 */
[----:B------:R-:W1:Y:S01]  /*0580*/  @!P5 LDG.E R27, desc[UR8][R26.64] ;  /* 0x000000081a1bd981 */ /* 0x000e62000c1e1900 */
[----:B------:R-:W-:-:S04]  /*0590*/  IADD3 R18, PT, PT, R21, 0x2, RZ ;  /* 0x0000000215127810 */ /* 0x000fc80007ffe0ff */
[----:B------:R-:W-:-:S04]  /*05a0*/  ISETP.GE.U32.AND P1, PT, R18, UR7, PT ;  /* 0x0000000712007c0c */ /* 0x000fc8000bf26070 */
[----:B------:R-:W-:-:S04]  /*05b0*/  ISETP.LT.OR P1, PT, R18, RZ, P1 ;  /* 0x000000ff1200720c */ /* 0x000fc80000f21670 */
[----:B------:R-:W-:-:S13]  /*05c0*/  PLOP3.LUT P1, PT, P0, P1, PT, 0xf8, 0x8f ;  /* 0x00000000008f781c */ /* 0x000fda0000723f70 */
[----:B------:R-:W2:Y:S02]  /*05d0*/  @!P1 LDC.64 R18, c[0x0][0x380] ;  /* 0x0000e000ff129b82 */ /* 0x000ea40000000a00 */
[----:B--2---:R-:W-:-:S04]  /*05e0*/  @!P1 IMAD.WIDE R24, R14, 0x4, R18 ;  /* 0x000000040e189825 */ /* 0x004fc800078e0212 */
[----:B-1----:R-:W-:-:S05]  /*05f0*/  @!P5 IMAD.IADD R0, R0, 0x1, R27 ;  /* 0x000000010000d824 */ /* 0x002fca00078e021b */
        /* <DEDUP_REMOVED lines=29> */
[----:B------:R-:W-:Y:S01]  /*07d0*/  IADD3 R18, PT, PT, R21, 0x6, RZ ;  /* 0x0000000615127810 */ /* 0x000fe20007ffe0ff */
[----:B------:R-:W-:-:S03]  /*07e0*/  @!P6 VIADD R5, R5, 0x1 ;  /* 0x000000010505e836 */ /* 0x000fc60000000000 */
[----:B------:R-:W-:-:S04]  /*07f0*/  ISETP.GE.U32.AND P6, PT, R18, UR7, PT ;  /* 0x0000000712007c0c */ /* 0x000fc8000bfc6070 */
[----:B------:R-:W-:-:S04]  /*0800*/  ISETP.LT.OR P6, PT, R18, RZ, P6 ;  /* 0x000000ff1200720c */ /* 0x000fc800037c1670 */
[----:B------:R-:W-:-:S13]  /*0810*/  PLOP3.LUT P6, PT, P0, P6, PT, 0xf8, 0x8f ;  /* 0x00000000008f781c */ /* 0x000fda00007cdf70 */
[----:B------:R-:W2:Y:S02]  /*0820*/  @!P6 LDC.64 R18, c[0x0][0x380] ;  /* 0x0000e000ff12eb82 */ /* 0x000ea40000000a00 */
[----:B--2---:R-:W-:Y:S01]  /*0830*/  @!P6 IMAD.WIDE R24, R11, 0x4, R18 ;  /* 0x000000040b18e825 */ /* 0x004fe200078e0212 */
[----:B-1----:R-:W-:-:S05]  /*0840*/  @!P2 IADD3 R0, PT, PT, R0, R27, RZ ;  /* 0x0000001b0000a210 */ /* 0x002fca0007ffe0ff */
[----:B------:R1:W-:Y:S04]  /*0850*/  @!P2 STG.E desc[UR8][R16.64], R0 ;  /* 0x000000001000a986 */ /* 0x0003e8000c101908 */
[----:B------:R-:W1:Y:S01]  /*0860*/  @!P6 LDG.E R25, desc[UR8][R24.64] ;  /* 0x000000081819e981 */ /* 0x000e62000c1e1900 */
[----:B------:R-:W-:Y:S01]  /*0870*/  VIADD R18, R21, 0x7 ;  /* 0x0000000715127836 */ /* 0x000fe20000000000 */
[----:B------:R-:W-:-:S04]  /*0880*/  @!P5 IADD3 R5, PT, PT, R5, 0x1, RZ ;  /* 0x000000010505d810 */ /* 0x000fc80007ffe0ff */
        /* <DEDUP_REMOVED lines=8> */
[----:B------:R-:W-:Y:S01]  /*0910*/  @!P1 VIADD R5, R5, 0x1 ;  /* 0x0000000105059836 */ /* 0x000fe20000000000 */
[----:B------:R-:W-:Y:S01]  /*0920*/  UIADD3 UR5, UPT, UPT, UR5, 0x8, URZ ;  /* 0x0000000805057890 */ /* 0x000fe2000fffe0ff */
[----:B------:R-:W-:Y:S01]  /*0930*/  IADD3 R21, PT, PT, R21, 0x8, RZ ;  /* 0x0000000815157810 */ /* 0x000fe20007ffe0ff */
[C---:B------:R-:W-:Y:S01]  /*0940*/  IMAD R10, R7.reuse, 0x8, R10 ;  /* 0x00000008070a7824 */ /* 0x040fe200078e020a */
[----:B------:R-:W-:Y:S01]  /*0950*/  LEA R20, R7, R20, 0x3 ;  /* 0x0000001407147211 */ /* 0x000fe200078e18ff */
[----:B------:R-:W-:Y:S01]  /*0960*/  UISETP.NE.AND UP0, UPT, UR5, URZ, UPT ;  /* 0x000000ff0500728c */ /* 0x000fe2000bf05270 */
[----:B------:R-:W-:Y:S01]  /*0970*/  @!P4 IADD3 R5, PT, PT, R5, 0x1, RZ ;  /* 0x000000010505c810 */ /* 0x000fe20007ffe0ff */
[C---:B------:R-:W-:Y:S01]  /*0980*/  IMAD R22, R7.reuse, 0x8, R22 ;  /* 0x0000000807167824 */ /* 0x040fe200078e0216 */
[C---:B------:R-:W-:Y:S01]  /*0990*/  LEA R14, R7.reuse, R14, 0x3 ;  /* 0x0000000e070e7211 */ /* 0x040fe200078e18ff */
[C---:B------:R-:W-:Y:S01]  /*09a0*/  IMAD R11, R7.reuse, 0x8, R11 ;  /* 0x00000008070b7824 */ /* 0x040fe200078e020b */
[----:B------:R-:W-:Y:S01]  /*09b0*/  LEA R13, R7, R13, 0x3 ;  /* 0x0000000d070d7211 */ /* 0x000fe200078e18ff */
[----:B------:R-:W-:Y:S01]  /*09c0*/  @!P3 VIADD R5, R5, 0x1 ;  /* 0x000000010505b836 */ /* 0x000fe20000000000 */
[C---:B------:R-:W-:Y:S01]  /*09d0*/  LEA R15, R7.reuse, R15, 0x3 ;  /* 0x0000000f070f7211 */ /* 0x040fe200078e18ff */
[----:B------:R-:W-:Y:S01]  /*09e0*/  UIADD3 UR6, UPT, UPT, UR6, 0x8, URZ ;  /* 0x0000000806067890 */ /* 0x000fe2000fffe0ff */
[----:B------:R-:W-:Y:S01]  /*09f0*/  LEA R12, R7, R12, 0x3 ;  /* 0x0000000c070c7211 */ /* 0x000fe200078e18ff */
[----:B------:R-:W-:-:S04]  /*0a00*/  @!P2 VIADD R5, R5, 0x1 ;  /* 0x000000010505a836 */ /* 0x000fc80000000000 */
[----:B------:R-:W-:-:S04]  /*0a10*/  @!P6 VIADD R5, R5, 0x1 ;  /* 0x000000010505e836 */ /* 0x000fc80000000000 */
[----:B------:R-:W-:Y:S01]  /*0a20*/  @!P5 VIADD R5, R5, 0x1 ;  /* 0x000000010505d836 */ /* 0x000fe20000000000 */
[----:B-1----:R-:W-:-:S05]  /*0a30*/  @!P5 IADD3 R0, PT, PT, R0, R19, RZ ;  /* 0x000000130000d210 */ /* 0x002fca0007ffe0ff */
[----:B------:R1:W-:Y:S01]  /*0a40*/  @!P5 STG.E desc[UR8][R16.64], R0 ;  /* 0x000000001000d986 */ /* 0x0003e2000c101908 */
[----:B------:R-:W-:Y:S05]  /*0a50*/  BRA.U UP0, `(.L_x_1) ;  /* 0xfffffff900907547 */ /* 0x000fea000b83ffff */
[----:B------:R-:W-:-:S12]  /*0a60*/  UIADD3 UR5, UPT, UPT, UR6, -0x3, URZ ;  /* 0xfffffffd06057890 */ /* 0x000fd8000fffe0ff */
.L_x_0:
[----:B------:R-:W2:Y:S01]  /*0a70*/  LDCU UR11, c[0x0][0x390] ;  /* 0x00007200ff0b77ac */ /* 0x000ea20008000800 */
[----:B------:R-:W-:Y:S01]  /*0a80*/  IADD3 R10, PT, PT, R3, UR4, RZ ;  /* 0x00000004030a7c10 */ /* 0x000fe2000fffe0ff */
[----:B------:R-:W3:Y:S01]  /*0a90*/  LDCU UR12, c[0x0][0x398] ;  /* 0x00007300ff0c77ac */ /* 0x000ee20008000800 */
[----:B--2---:R-:W-:Y:S02]  /*0aa0*/  USHF.L.U32 UR6, UR11, 0x1, URZ ;  /* 0x000000010b067899 */ /* 0x004fe400080006ff */
[----:B------:R-:W-:Y:S02]  /*0ab0*/  ULOP3.LUT UR7, UR11, 0x1, URZ, 0xc0, !UPT ;  /* 0x000000010b077892 */ /* 0x000fe4000f8ec0ff */
[----:B------:R-:W-:Y:S02]  /*0ac0*/  ULOP3.LUT UR6, UR6, 0x6, URZ, 0xc0, !UPT ;  /* 0x0000000606067892 */ /* 0x000fe4000f8ec0ff */
[----:B------:R-:W-:Y:S02]  /*0ad0*/  UISETP.NE.U32.AND UP1, UPT, UR7, 0x1, UPT ;  /* 0x000000010700788c */ /* 0x000fe4000bf25070 */
[----:B------:R-:W-:-:S09]  /*0ae0*/  UISETP.GE.U32.AND UP0, UPT, UR6, 0x3, UPT ;  /* 0x000000030600788c */ /* 0x000fd2000bf06070 */
[----:B---3--:R-:W-:Y:S05]  /*0af0*/  BRA.U !UP0, `(.L_x_2) ;  /* 0x0000000108d87547 */ /* 0x008fea000b800000 */
[----:B------:R-:W2:Y:S01]  /*0b00*/  LDCU UR6, c[0x0][0x398] ;  /* 0x00007300ff0677ac */ /* 0x000ea20008000800 */
[----:B------:R-:W-:-:S05]  /*0b10*/  VIADD R11, R2, UR5 ;  /* 0x00000005020b7c36 */ /* 0x000fca0008000000 */
[----:B--2---:R-:W-:-:S04]  /*0b20*/  ISETP.GE.U32.AND P1, PT, R11, UR6, PT ;  /* 0x000000060b007c0c */ /* 0x004fc8000bf26070 */
[----:B------:R-:W-:-:S04]  /*0b30*/  ISETP.LT.OR P1, PT, R11, RZ, P1 ;  /* 0x000000ff0b00720c */ /* 0x000fc80000f21670 */
[----:B------:R-:W-:-:S13]  /*0b40*/  PLOP3.LUT P1, PT, P0, P1, PT, 0xf8, 0x8f ;  /* 0x00000000008f781c */ /* 0x000fda0000723f70 */
[----:B------:R-:W2:Y:S08]  /*0b50*/  @!P1 LDC R15, c[0x0][0x394] ;  /* 0x0000e500ff0f9b82 */ /* 0x000eb00000000800 */
[----:B------:R-:W3:Y:S01]  /*0b60*/  @!P1 LDC.64 R12, c[0x0][0x380] ;  /* 0x0000e000ff0c9b82 */ /* 0x000ee20000000a00 */
[----:B--2---:R-:W-:-:S04]  /*0b70*/  @!P1 IMAD R15, R11, R15, R10 ;  /* 0x0000000f0b0f9224 */ /* 0x004fc800078e020a */
[----:B------:R-:W-:-:S04]  /*0b80*/  @!P1 IMAD R15, R15, R4, UR10 ;  /* 0x0000000a0f0f9e24 */ /* 0x000fc8000f8e0204 */
[----:B---3--:R-:W-:-:S06]  /*0b90*/  @!P1 IMAD.WIDE R14, R15, 0x4, R12 ;  /* 0x000000040f0e9825 */ /* 0x008fcc00078e020c */
[----:B------:R-:W1:Y:S01]  /*0ba0*/  @!P1 LDG.E R15, desc[UR8][R14.64] ;  /* 0x000000080e0f9981 */ /* 0x000e62000c1e1900 */
[----:B------:R-:W-:-:S04]  /*0bb0*/  IADD3 R19, PT, PT, R11, 0x1, RZ ;  /* 0x000000010b137810 */ /* 0x000fc80007ffe0ff */
[----:B------:R-:W-:-:S04]  /*0bc0*/  ISETP.GE.U32.AND P2, PT, R19, UR6, PT ;  /* 0x0000000613007c0c */ /* 0x000fc8000bf46070 */
[----:B------:R-:W-:-:S04]  /*0bd0*/  ISETP.LT.OR P2, PT, R19, RZ, P2 ;  /* 0x000000ff1300720c */ /* 0x000fc80001741670 */
[----:B------:R-:W-:-:S13]  /*0be0*/  PLOP3.LUT P2, PT, P0, P2, PT, 0xf8, 0x8f ;  /* 0x00000000008f781c */ /* 0x000fda0000745f70 */
[----:B------:R-:W2:Y:S08]  /*0bf0*/  @!P2 LDC R18, c[0x0][0x394] ;  /* 0x0000e500ff12ab82 */ /* 0x000eb00000000800 */
[----:B------:R-:W3:Y:S01]  /*0c00*/  @!P2 LDC.64 R12, c[0x0][0x380] ;  /* 0x0000e000ff0cab82 */ /* 0x000ee20000000a00 */
[----:B--2---:R-:W-:-:S04]  /*0c10*/  @!P2 IMAD R19, R19, R18, R10 ;  /* 0x000000121313a224 */ /* 0x004fc800078e020a */
[----:B------:R-:W-:-:S04]  /*0c20*/  @!P2 IMAD R19, R19, R4, UR10 ;  /* 0x0000000a1313ae24 */ /* 0x000fc8000f8e0204 */
[----:B---3--:R-:W-:-:S04]  /*0c30*/  @!P2 IMAD.WIDE R18, R19, 0x4, R12 ;  /* 0x000000041312a825 */ /* 0x008fc800078e020c */
[----:B-1----:R-:W-:-:S05]  /*0c40*/  @!P1 IMAD.IADD R0, R0, 0x1, R15 ;  /* 0x0000000100009824 */ /* 0x002fca00078e020f */
[----:B------:R1:W-:Y:S04]  /*0c50*/  @!P1 STG.E desc[UR8][R16.64], R0 ;  /* 0x0000000010009986 */ /* 0x0003e8000c101908 */
        /* <DEDUP_REMOVED lines=25> */
[----:B------:R-:W-:Y:S01]  /*0df0*/  @!P1 VIADD R5, R5, 0x1 ;  /* 0x0000000105059836 */ /* 0x000fe20000000000 */
[----:B------:R-:W-:-:S04]  /*0e00*/  UIADD3 UR5, UPT, UPT, UR5, 0x4, URZ ;  /* 0x0000000405057890 */ /* 0x000fc8000fffe0ff */
[----:B------:R-:W-:-:S05]  /*0e10*/  @!P2 IADD3 R5, PT, PT, R5, 0x1, RZ ;  /* 0x000000010505a810 */ /* 0x000fca0007ffe0ff */
[----:B------:R-:W-:-:S05]  /*0e20*/  @!P3 VIADD R5, R5, 0x1 ;  /* 0x000000010505b836 */ /* 0x000fca0000000000 */
[----:B------:R-:W-:Y:S02]  /*0e30*/  @!P4 IADD3 R5, PT, PT, R5, 0x1, RZ ;  /* 0x000000010505c810 */ /* 0x000fe40007ffe0ff */
[----:B-1----:R-:W-:-:S05]  /*0e40*/  @!P4 IADD3 R0, PT, PT, R0, R13, RZ ;  /* 0x0000000d0000c210 */ /* 0x002fca0007ffe0ff */
[----:B------:R2:W-:Y:S02]  /*0e50*/  @!P4 STG.E desc[UR8][R16.64], R0 ;  /* 0x000000001000c986 */ /* 0x0005e4000c101908 */
.L_x_2:
[----:B------:R-:W-:Y:S05]  /*0e60*/  BRA.U UP1, `(.L_x_3) ;  /* 0x0000000101707547 */ /* 0x000fea000b800000 */
[----:B------:R-:W3:Y:S01]  /*0e70*/  LDCU UR6, c[0x0][0x398] ;  /* 0x00007300ff0677ac */ /* 0x000ee20008000800 */
[----:B------:R-:W-:-:S05]  /*0e80*/  VIADD R19, R2, UR5 ;  /* 0x0000000502137c36 */ /* 0x000fca0008000000 */
[----:B---3--:R-:W-:-:S04]  /*0e90*/  ISETP.GE.U32.AND P1, PT, R19, UR6, PT ;  /* 0x0000000613007c0c */ /* 0x008fc8000bf26070 */
[----:B------:R-:W-:-:S04]  /*0ea0*/  ISETP.LT.OR P1, PT, R19, RZ, P1 ;  /* 0x000000ff1300720c */ /* 0x000fc80000f21670 */
[----:B------:R-:W-:-:S13]  /*0eb0*/  PLOP3.LUT P1, PT, P0, P1, PT, 0xf8, 0x8f ;  /* 0x00000000008f781c */ /* 0x000fda0000723f70 */
[----:B------:R-:W3:Y:S08]  /*0ec0*/  @!P1 LDC R11, c[0x0][0x394] ;  /* 0x0000e500ff0b9b82 */ /* 0x000ef00000000800 */
[----:B------:R-:W4:Y:S01]  /*0ed0*/  @!P1 LDC.64 R12, c[0x0][0x380] ;  /* 0x0000e000ff0c9b82 */ /* 0x000f220000000a00 */
[----:B---3--:R-:W-:-:S04]  /*0ee0*/  @!P1 IMAD R11, R19, R11, R10 ;  /* 0x0000000b130b9224 */ /* 0x008fc800078e020a */
[----:B------:R-:W-:-:S04]  /*0ef0*/  @!P1 IMAD R11, R11, R4, UR10 ;  /* 0x0000000a0b0b9e24 */ /* 0x000fc8000f8e0204 */
[----:B----4-:R-:W-:-:S06]  /*0f00*/  @!P1 IMAD.WIDE R14, R11, 0x4, R12 ;  /* 0x000000040b0e9825 */ /* 0x010fcc00078e020c */
[----:B------:R-:W1:Y:S01]  /*0f10*/  @!P1 LDG.E R15, desc[UR8][R14.64] ;  /* 0x000000080e0f9981 */ /* 0x000e62000c1e1900 */
[----:B------:R-:W-:-:S04]  /*0f20*/  IADD3 R11, PT, PT, R19, 0x1, RZ ;  /* 0x00000001130b7810 */ /* 0x000fc80007ffe0ff */
[----:B------:R-:W-:-:S04]  /*0f30*/  ISETP.GE.U32.AND P2, PT, R11, UR6, PT ;  /* 0x000000060b007c0c */ /* 0x000fc8000bf46070 */
[----:B------:R-:W-:-:S04]  /*0f40*/  ISETP.LT.OR P2, PT, R11, RZ, P2 ;  /* 0x000000ff0b00720c */ /* 0x000fc80001741670 */
[----:B------:R-:W-:-:S13]  /*0f50*/  PLOP3.LUT P2, PT, P0, P2, PT, 0xf8, 0x8f ;  /* 0x00000000008f781c */ /* 0x000fda0000745f70 */
[----:B------:R-:W3:Y:S08]  /*0f60*/  @!P2 LDC R18, c[0x0][0x394] ;  /* 0x0000e500ff12ab82 */ /* 0x000ef00000000800 */
[----:B------:R-:W4:Y:S01]  /*0f70*/  @!P2 LDC.64 R12, c[0x0][0x380] ;  /* 0x0000e000ff0cab82 */ /* 0x000f220000000a00 */
[----:B---3--:R-:W-:-:S04]  /*0f80*/  @!P2 IMAD R11, R11, R18, R10 ;  /* 0x000000120b0ba224 */ /* 0x008fc800078e020a */
[----:B------:R-:W-:-:S04]  /*0f90*/  @!P2 IMAD R11, R11, R4, UR10 ;  /* 0x0000000a0b0bae24 */ /* 0x000fc8000f8e0204 */
[----:B----4-:R-:W-:-:S04]  /*0fa0*/  @!P2 IMAD.WIDE R12, R11, 0x4, R12 ;  /* 0x000000040b0ca825 */ /* 0x010fc800078e020c */
[----:B-12---:R-:W-:-:S05]  /*0fb0*/  @!P1 IMAD.IADD R0, R0, 0x1, R15 ;  /* 0x0000000100009824 */ /* 0x006fca00078e020f */
[----:B------:R1:W-:Y:S04]  /*0fc0*/  @!P1 STG.E desc[UR8][R16.64], R0 ;  /* 0x0000000010009986 */ /* 0x0003e8000c101908 */
[----:B------:R-:W1:Y:S01]  /*0fd0*/  @!P2 LDG.E R13, desc[UR8][R12.64] ;  /* 0x000000080c0da981 */ /* 0x000e62000c1e1900 */
[----:B------:R-:W-:Y:S01]  /*0fe0*/  @!P1 VIADD R5, R5, 0x1 ;  /* 0x0000000105059836 */ /* 0x000fe20000000000 */
[----:B------:R-:W-:-:S04]  /*0ff0*/  UIADD3 UR5, UPT, UPT, UR5, 0x2, URZ ;  /* 0x0000000205057890 */ /* 0x000fc8000fffe0ff */
[----:B------:R-:W-:Y:S02]  /*1000*/  @!P2 IADD3 R5, PT, PT, R5, 0x1, RZ ;  /* 0x000000010505a810 */ /* 0x000fe40007ffe0ff */
[----:B-1----:R-:W-:-:S05]  /*1010*/  @!P2 IADD3 R0, PT, PT, R0, R13, RZ ;  /* 0x0000000d0000a210 */ /* 0x002fca0007ffe0ff */
[----:B------:R3:W-:Y:S02]  /*1020*/  @!P2 STG.E desc[UR8][R16.64], R0 ;  /* 0x000000001000a986 */ /* 0x0007e4000c101908 */
.L_x_3:
[----:B------:R-:W-:Y:S01]  /*1030*/  VIADD R11, R2, UR5 ;  /* 0x00000005020b7c36 */ /* 0x000fe20008000000 */
[----:B------:R-:W-:Y:S04]  /*1040*/  BSSY.RECONVERGENT B0, `(.L_x_4) ;  /* 0x000000e000007945 */ /* 0x000fe80003800200 */
[----:B------:R-:W-:-:S04]  /*1050*/  ISETP.GE.U32.AND P1, PT, R11, UR12, PT ;  /* 0x0000000c0b007c0c */ /* 0x000fc8000bf26070 */
[----:B------:R-:W-:-:S04]  /*1060*/  ISETP.LT.OR P1, PT, R11, RZ, P1 ;  /* 0x000000ff0b00720c */ /* 0x000fc80000f21670 */
[----:B------:R-:W-:-:S13]  /*1070*/  PLOP3.LUT P1, PT, P0, P1, PT, 0xf8, 0x8f ;  /* 0x00000000008f781c */ /* 0x000fda0000723f70 */
[----:B------:R-:W-:Y:S05]  /*1080*/  @P1 BRA `(.L_x_5) ;  /* 0x0000000000241947 */ /* 0x000fea0003800000 */
[----:B------:R-:W4:Y:S01]  /*1090*/  LDCU UR5, c[0x0][0x394] ;  /* 0x00007280ff0577ac */ /* 0x000f220008000800 */
[----:B------:R-:W5:Y:S01]  /*10a0*/  LDC.64 R12, c[0x0][0x380] ;  /* 0x0000e000ff0c7b82 */ /* 0x000f620000000a00 */
[----:B----4-:R-:W-:-:S04]  /*10b0*/  IMAD R11, R11, UR5, R10 ;  /* 0x000000050b0b7c24 */ /* 0x010fc8000f8e020a */
[----:B------:R-:W-:-:S04]  /*10c0*/  IMAD R11, R11, R4, UR10 ;  /* 0x0000000a0b0b7e24 */ /* 0x000fc8000f8e0204 */
[----:B-----5:R-:W-:-:S06]  /*10d0*/  IMAD.WIDE R12, R11, 0x4, R12 ;  /* 0x000000040b0c7825 */ /* 0x020fcc00078e020c */
[----:B------:R-:W1:Y:S01]  /*10e0*/  LDG.E R13, desc[UR8][R12.64] ;  /* 0x000000080c0d7981 */ /* 0x000e62000c1e1900 */
[----:B------:R-:W-:Y:S01]  /*10f0*/  VIADD R5, R5, 0x1 ;  /* 0x0000000105057836 */ /* 0x000fe20000000000 */
[----:B-123--:R-:W-:-:S05]  /*1100*/  IADD3 R0, PT, PT, R0, R13, RZ ;  /* 0x0000000d00007210 */ /* 0x00efca0007ffe0ff */
[----:B------:R4:W-:Y:S02]  /*1110*/  STG.E desc[UR8][R16.64], R0 ;  /* 0x0000000010007986 */ /* 0x0009e4000c101908 */
.L_x_5:
[----:B------:R-:W-:Y:S05]  /*1120*/  BSYNC.RECONVERGENT B0 ;  /* 0x0000000000007941 */ /* 0x000fea0003800200 */
.L_x_4:
[----:B------:R-:W-:Y:S02]  /*1130*/  UISETP.NE.AND UP0, UPT, UR4, UR11, UPT ;  /* 0x0000000b0400728c */ /* 0x000fe4000bf05270 */
[----:B------:R-:W-:-:S07]  /*1140*/  UIADD3 UR5, UPT, UPT, UR4, 0x1, URZ ;  /* 0x0000000104057890 */ /* 0x000fce000fffe0ff */
[----:B------:R-:W-:Y:S01]  /*1150*/  UMOV UR4, UR5 ;  /* 0x0000000500047c82 */ /* 0x000fe20008000000 */
[----:B------:R-:W-:Y:S05]  /*1160*/  BRA.U UP0, `(.L_x_6) ;  /* 0xfffffff100247547 */ /* 0x000fea000b83ffff */
[----:B------:R-:W5:Y:S01]  /*1170*/  I2F.U32.RP R4, R5 ;  /* 0x0000000500047306 */ /* 0x000f620000209000 */
[----:B------:R-:W-:Y:S01]  /*1180*/  IMAD.MOV R7, RZ, RZ, -R5 ;  /* 0x000000ffff077224 */ /* 0x000fe200078e0a05 */
[----:B------:R-:W-:-:S06]  /*1190*/  ISETP.NE.U32.AND P2, PT, R5, RZ, PT ;  /* 0x000000ff0500720c */ /* 0x000fcc0003f45070 */
[----:B-----5:R-:W5:Y:S02]  /*11a0*/  MUFU.RCP R4, R4 ;  /* 0x0000000400047308 */ /* 0x020f640000001000 */
[----:B-----5:R-:W-:-:S06]  /*11b0*/  IADD3 R2, PT, PT, R4, 0xffffffe, RZ ;  /* 0x0ffffffe04027810 */ /* 0x020fcc0007ffe0ff */
[----:B------:R5:W0:Y:S02]  /*11c0*/  F2I.FTZ.U32.TRUNC.NTZ R3, R2 ;  /* 0x0000000200037305 */ /* 0x000a24000021f000 */
[----:B-----5:R-:W-:Y:S02]  /*11d0*/  HFMA2 R2, -RZ, RZ, 0, 0 ;  /* 0x00000000ff027431 */ /* 0x020fe400000001ff */
[----:B0-----:R-:W-:-:S04]  /*11e0*/  IMAD R7, R7, R3, RZ ;  /* 0x0000000307077224 */ /* 0x001fc800078e02ff */
[----:B------:R-:W-:-:S06]  /*11f0*/  IMAD.HI.U32 R3, R3, R7, R2 ;  /* 0x0000000703037227 */ /* 0x000fcc00078e0002 */
[----:B------:R-:W-:-:S05]  /*1200*/  IMAD.HI.U32 R3, R3, R0, RZ ;  /* 0x0000000003037227 */ /* 0x000fca00078e00ff */
[----:B------:R-:W-:-:S05]  /*1210*/  IADD3 R6, PT, PT, -R3, RZ, RZ ;  /* 0x000000ff03067210 */ /* 0x000fca0007ffe1ff */
[----:B-1234-:R-:W-:-:S05]  /*1220*/  IMAD R0, R5, R6, R0 ;  /* 0x0000000605007224 */ /* 0x01efca00078e0200 */
[----:B------:R-:W-:-:S13]  /*1230*/  ISETP.GE.U32.AND P0, PT, R0, R5, PT ;  /* 0x000000050000720c */ /* 0x000fda0003f06070 */
[----:B------:R-:W-:Y:S01]  /*1240*/  @P0 IMAD.IADD R0, R0, 0x1, -R5 ;  /* 0x0000000100000824 */ /* 0x000fe200078e0a05 */
[----:B------:R-:W-:-:S04]  /*1250*/  @P0 IADD3 R3, PT, PT, R3, 0x1, RZ ;  /* 0x0000000103030810 */ /* 0x000fc80007ffe0ff */
[----:B------:R-:W-:-:S13]  /*1260*/  ISETP.GE.U32.AND P1, PT, R0, R5, PT ;  /* 0x000000050000720c */ /* 0x000fda0003f26070 */
[----:B------:R-:W-:Y:S02]  /*1270*/  @P1 IADD3 R3, PT, PT, R3, 0x1, RZ ;  /* 0x0000000103031810 */ /* 0x000fe40007ffe0ff */
[----:B------:R-:W-:-:S05]  /*1280*/  @!P2 LOP3.LUT R3, RZ, R5, RZ, 0x33, !PT ;  /* 0x00000005ff03a212 */ /* 0x000fca00078e33ff */
[----:B------:R-:W-:Y:S01]  /*1290*/  STG.E desc[UR8][R16.64], R3 ;  /* 0x0000000310007986 */ /* 0x000fe2000c101908 */
[----:B------:R-:W-:Y:S05]  /*12a0*/  EXIT ;  /* 0x000000000000794d */ /* 0x000fea0003800000 */
.L_x_7:
[----:B------:R-:W-:-:S00]  /*12b0*/  BRA `(.L_x_7) ;  /* 0xfffffffc00fc7947 */ /* 0x000fc0000383ffff */
[----:B------:R-:W-:-:S00]  /*12c0*/  NOP ;  /* 0x0000000000007918 */ /* 0x000fc00000000000 */
        /* <DEDUP_REMOVED lines=11> */
.L_x_8:


//--------------------- .nv.shared.reserved.0     --------------------------
	.section	.nv.shared.reserved.0,"aw",@nobits
	.weak		__nv_reservedSMEM_offset_0_alias
	.size		__nv_reservedSMEM_offset_0_alias, 0, 64
	.other		__nv_reservedSMEM_offset_0_alias,@"STO_CUDA_RESERVED_SHARED STV_DEFAULT"
__nv_reservedSMEM_offset_0_alias:
	.zero		0
	.zero		64


//--------------------- .nv.constant0.BoxBlur     --------------------------
	.section	.nv.constant0.BoxBlur,"a",@progbits
	.sectionflags	@""
	.align	4
.nv.constant0.BoxBlur:
	.zero		924


//--------------------- SYMBOLS --------------------------

	.type		.nv.reservedSmem.offset0,@object
	.size		.nv.reservedSmem.offset0,0x4
